//
// Generated by NVIDIA NVVM Compiler
//
// Compiler Build ID: CL-36424714
// Cuda compilation tools, release 13.0, V13.0.88
// Based on NVVM 20.0.0
//

.version 9.0
.target sm_100
.address_size 64

	// .globl	_Z20dotProductGPU_atomicPKfS0_Pfi
// _ZZ20dotProductGPU_atomicPKfS0_PfiE2sh has been demoted

.visible .entry _Z20dotProductGPU_atomicPKfS0_Pfi(
	.param .u64 .ptr .align 1 _Z20dotProductGPU_atomicPKfS0_Pfi_param_0,
	.param .u64 .ptr .align 1 _Z20dotProductGPU_atomicPKfS0_Pfi_param_1,
	.param .u64 .ptr .align 1 _Z20dotProductGPU_atomicPKfS0_Pfi_param_2,
	.param .u32 _Z20dotProductGPU_atomicPKfS0_Pfi_param_3
)
{
	.reg .pred 	%p<5>;
	.reg .b32 	%r<13>;
	.reg .b32 	%f<9>;
	.reg .b64 	%rd<10>;
	// demoted variable
	.shared .align 4 .b8 _ZZ20dotProductGPU_atomicPKfS0_PfiE2sh[1024];
	ld.param.u64 	%rd2, [_Z20dotProductGPU_atomicPKfS0_Pfi_param_0];
	ld.param.u64 	%rd3, [_Z20dotProductGPU_atomicPKfS0_Pfi_param_1];
	ld.param.u64 	%rd1, [_Z20dotProductGPU_atomicPKfS0_Pfi_param_2];
	cvta.to.global.u64 	%rd4, %rd3;
	cvta.to.global.u64 	%rd5, %rd2;
	mov.u32 	%r6, %ctaid.x;
	mov.u32 	%r12, %ntid.x;
	mov.u32 	%r2, %tid.x;
	mad.lo.s32 	%r7, %r6, %r12, %r2;
	mul.wide.s32 	%rd6, %r7, 4;
	add.s64 	%rd7, %rd5, %rd6;
	ld.global.nc.f32 	%f1, [%rd7];
	add.s64 	%rd8, %rd4, %rd6;
	ld.global.nc.f32 	%f2, [%rd8];
	mul.f32 	%f3, %f1, %f2;
	shl.b32 	%r8, %r2, 2;
	mov.u32 	%r9, _ZZ20dotProductGPU_atomicPKfS0_PfiE2sh;
	add.s32 	%r3, %r9, %r8;
	st.shared.f32 	[%r3], %f3;
	bar.sync 	0;
	setp.lt.u32 	%p1, %r12, 2;
	@%p1 bra 	$L__BB0_4;
$L__BB0_1:
	shr.u32 	%r5, %r12, 1;
	setp.ge.u32 	%p2, %r2, %r5;
	@%p2 bra 	$L__BB0_3;
	shl.b32 	%r10, %r5, 2;
	add.s32 	%r11, %r3, %r10;
	ld.shared.f32 	%f4, [%r11];
	ld.shared.f32 	%f5, [%r3];
	add.f32 	%f6, %f4, %f5;
	st.shared.f32 	[%r3], %f6;
$L__BB0_3:
	bar.sync 	0;
	setp.gt.u32 	%p3, %r12, 3;
	mov.u32 	%r12, %r5;
	@%p3 bra 	$L__BB0_1;
$L__BB0_4:
	setp.ne.s32 	%p4, %r2, 0;
	@%p4 bra 	$L__BB0_6;
	ld.shared.f32 	%f7, [_ZZ20dotProductGPU_atomicPKfS0_PfiE2sh];
	cvta.to.global.u64 	%rd9, %rd1;
	atom.global.add.f32 	%f8, [%rd9], %f7;
$L__BB0_6:
	ret;

}


// ===== COMPILED SASS (sm_100) =====

	.target	sm_100

	.elftype	@"ET_EXEC"


//--------------------- .note.nv.tkinfo           --------------------------
	.section	.note.nv.tkinfo,"",@"SHT_NOTE"
	.sectionflags	@"SHF_NOTE_NV_TKINFO"
	.tkinfo
        /*0018*/ 	.word	0x00000002
        /*0030*/ 	.string	""
        /*0030*/ 	.string	"ptxas"
        /*0030*/ 	.string	"Cuda compilation tools, release 13.0, V13.0.88"
        /*0030*/ 	.string	"Build cuda_13.0.r13.0/compiler.36424714_0"
        /*0030*/ 	.string	"-arch sm_100 -m 64 "



//--------------------- .note.nv.cuinfo           --------------------------
	.section	.note.nv.cuinfo,"",@"SHT_NOTE"
	.sectionflags	@"SHF_NOTE_NV_CUINFO"
        /*0018*/ 	.short	0x0002
        /*001a*/ 	.short	0x0064
        /*001c*/ 	.short	0x0082
	.zero		2


//--------------------- .nv.info                  --------------------------
	.section	.nv.info,"",@"SHT_CUDA_INFO"
	.align	4


	//----- nvinfo : EIATTR_REGCOUNT
	.align		4
        /*0000*/ 	.byte	0x04, 0x2f
        /*0002*/ 	.short	(.L_1 - .L_0)
	.align		4
.L_0:
        /*0004*/ 	.word	index@(_Z20dotProductGPU_atomicPKfS0_Pfi)
        /*0008*/ 	.word	0x0000000c


	//----- nvinfo : EIATTR_FRAME_SIZE
	.align		4
.L_1:
        /*000c*/ 	.byte	0x04, 0x11
        /*000e*/ 	.short	(.L_3 - .L_2)
	.align		4
.L_2:
        /*0010*/ 	.word	index@(_Z20dotProductGPU_atomicPKfS0_Pfi)
        /*0014*/ 	.word	0x00000000


	//----- nvinfo : EIATTR_MIN_STACK_SIZE
	.align		4
.L_3:
        /*0018*/ 	.byte	0x04, 0x12
        /*001a*/ 	.short	(.L_5 - .L_4)
	.align		4
.L_4:
        /*001c*/ 	.word	index@(_Z20dotProductGPU_atomicPKfS0_Pfi)
        /*0020*/ 	.word	0x00000000
.L_5:


//--------------------- .nv.compat                --------------------------
	.section	.nv.compat,"",@"SHT_CUDA_COMPAT_INFO"
	.align	4
        /*0000*/ 	.byte	0x02, 0x09, 0x00, 0x00, 0x02, 0x02, 0x01, 0x00, 0x02, 0x05, 0x05, 0x00, 0x03, 0x07, 0x01, 0x01
        /*0010*/ 	.byte	0x02, 0x03, 0x00, 0x00, 0x02, 0x06, 0x01, 0x00, 0x04, 0x0b, 0x08, 0x00, 0x09, 0x00, 0x00, 0x00
        /*0020*/ 	.byte	0x00, 0x00, 0x00, 0x00


//--------------------- .nv.info._Z20dotProductGPU_atomicPKfS0_Pfi --------------------------
	.section	.nv.info._Z20dotProductGPU_atomicPKfS0_Pfi,"",@"SHT_CUDA_INFO"
	.sectionflags	@""
	.align	4


	//----- nvinfo : EIATTR_CUDA_API_VERSION
	.align		4
        /*0000*/ 	.byte	0x04, 0x37
        /*0002*/ 	.short	(.L_7 - .L_6)
.L_6:
        /*0004*/ 	.word	0x00000082


	//----- nvinfo : EIATTR_KPARAM_INFO
	.align		4
.L_7:
        /*0008*/ 	.byte	0x04, 0x17
        /*000a*/ 	.short	(.L_9 - .L_8)
.L_8:
        /*000c*/ 	.word	0x00000000
        /*0010*/ 	.short	0x0003
        /*0012*/ 	.short	0x0018
        /*0014*/ 	.byte	0x00, 0xf0, 0x11, 0x00


	//----- nvinfo : EIATTR_KPARAM_INFO
	.align		4
.L_9:
        /*0018*/ 	.byte	0x04, 0x17
        /*001a*/ 	.short	(.L_11 - .L_10)
.L_10:
        /*001c*/ 	.word	0x00000000
        /*0020*/ 	.short	0x0002
        /*0022*/ 	.short	0x0010
        /*0024*/ 	.byte	0x00, 0xf5, 0x21, 0x00


	//----- nvinfo : EIATTR_KPARAM_INFO
	.align		4
.L_11:
        /*0028*/ 	.byte	0x04, 0x17
        /*002a*/ 	.short	(.L_13 - .L_12)
.L_12:
        /*002c*/ 	.word	0x00000000
        /*0030*/ 	.short	0x0001
        /*0032*/ 	.short	0x0008
        /*0034*/ 	.byte	0x00, 0xf5, 0x21, 0x00


	//----- nvinfo : EIATTR_KPARAM_INFO
	.align		4
.L_13:
        /*0038*/ 	.byte	0x04, 0x17
        /*003a*/ 	.short	(.L_15 - .L_14)
.L_14:
        /*003c*/ 	.word	0x00000000
        /*0040*/ 	.short	0x0000
        /*0042*/ 	.short	0x0000
        /*0044*/ 	.byte	0x00, 0xf5, 0x21, 0x00


	//----- nvinfo : EIATTR_SPARSE_MMA_MASK
	.align		4
.L_15:
        /*0048*/ 	.byte	0x03, 0x50
        /*004a*/ 	.short	0x0000


	//----- nvinfo : EIATTR_MAXREG_COUNT
	.align		4
        /*004c*/ 	.byte	0x03, 0x1b
        /*004e*/ 	.short	0x00ff


	//----- nvinfo : EIATTR_NUM_BARRIERS
	.align		4
        /*0050*/ 	.byte	0x02, 0x4c
        /*0052*/ 	.byte	0x01
	.zero		1


	//----- nvinfo : EIATTR_MERCURY_ISA_VERSION
	.align		4
        /*0054*/ 	.byte	0x03, 0x5f
        /*0056*/ 	.short	0x0101


	//----- nvinfo : EIATTR_VRC_CTA_INIT_COUNT
	.align		4
        /*0058*/ 	.byte	0x02, 0x4a
	.zero		1
	.zero		1


	//----- nvinfo : EIATTR_EXIT_INSTR_OFFSETS
	.align		4
        /*005c*/ 	.byte	0x04, 0x1c
        /*005e*/ 	.short	(.L_17 - .L_16)


	//   ....[0]....
.L_16:
        /*0060*/ 	.word	0x00000220


	//   ....[1]....
        /*0064*/ 	.word	0x00000290


	//----- nvinfo : EIATTR_CBANK_PARAM_SIZE
	.align		4
.L_17:
        /*0068*/ 	.byte	0x03, 0x19
        /*006a*/ 	.short	0x001c


	//----- nvinfo : EIATTR_PARAM_CBANK
	.align		4
        /*006c*/ 	.byte	0x04, 0x0a
        /*006e*/ 	.short	(.L_19 - .L_18)
	.align		4
.L_18:
        /*0070*/ 	.word	index@(.nv.constant0._Z20dotProductGPU_atomicPKfS0_Pfi)
        /*0074*/ 	.short	0x0380
        /*0076*/ 	.short	0x001c


	//----- nvinfo : EIATTR_SW_WAR
	.align		4
.L_19:
        /*0078*/ 	.byte	0x04, 0x36
        /*007a*/ 	.short	(.L_21 - .L_20)
.L_20:
        /*007c*/ 	.word	0x00000008
.L_21:


//--------------------- .nv.callgraph             --------------------------
	.section	.nv.callgraph,"",@"SHT_CUDA_CALLGRAPH"
	.align	4
	.sectionentsize	8
	.align		4
        /*0000*/ 	.word	0x00000000
	.align		4
        /*0004*/ 	.word	0xffffffff
	.align		4
        /*0008*/ 	.word	0x00000000
	.align		4
        /*000c*/ 	.word	0xfffffffe
	.align		4
        /*0010*/ 	.word	0x00000000
	.align		4
        /*0014*/ 	.word	0xfffffffd
	.align		4
        /*0018*/ 	.word	0x00000000
	.align		4
        /*001c*/ 	.word	0xfffffffc


//--------------------- .text._Z20dotProductGPU_atomicPKfS0_Pfi --------------------------
	.section	.text._Z20dotProductGPU_atomicPKfS0_Pfi,"ax",@progbits
	.align	128
        .global         _Z20dotProductGPU_atomicPKfS0_Pfi
        .type           _Z20dotProductGPU_atomicPKfS0_Pfi,@function
        .size           _Z20dotProductGPU_atomicPKfS0_Pfi,(.L_x_3 - _Z20dotProductGPU_atomicPKfS0_Pfi)
        .other          _Z20dotProductGPU_atomicPKfS0_Pfi,@"STO_CUDA_ENTRY STV_DEFAULT"
_Z20dotProductGPU_atomicPKfS0_Pfi:
.text._Z20dotProductGPU_atomicPKfS0_Pfi:
[----:B------:R-:W-:Y:S01]  /*0000*/  LDC R1, c[0x0][0x37c] ;  /* 0x0000df00ff017b82 */ /* 0x000fe20000000800 */
[----:B------:R-:W0:Y:S07]  /*0010*/  S2R R9, SR_TID.X ;  /* 0x0000000000097919 */ /* 0x000e2e0000002100 */
[----:B------:R-:W0:Y:S01]  /*0020*/  S2UR UR4, SR_CTAID.X ;  /* 0x00000000000479c3 */ /* 0x000e220000002500 */
[----:B------:R-:W1:Y:S07]  /*0030*/  LDCU.64 UR6, c[0x0][0x358] ;  /* 0x00006b00ff0677ac */ /* 0x000e6e0008000a00 */
[----:B------:R-:W0:Y:S08]  /*0040*/  LDC R6, c[0x0][0x360] ;  /* 0x0000d800ff067b82 */ /* 0x000e300000000800 */
[----:B------:R-:W2:Y:S08]  /*0050*/  LDC.64 R2, c[0x0][0x380] ;  /* 0x0000e000ff027b82 */ /* 0x000eb00000000a00 */
[----:B------:R-:W3:Y:S01]  /*0060*/  LDC.64 R4, c[0x0][0x388] ;  /* 0x0000e200ff047b82 */ /* 0x000ee20000000a00 */
[----:B0-----:R-:W-:-:S04]  /*0070*/  IMAD R7, R6, UR4, R9 ;  /* 0x0000000406077c24 */ /* 0x001fc8000f8e0209 */
[----:B--2---:R-:W-:-:S06]  /*0080*/  IMAD.WIDE R2, R7, 0x4, R2 ;  /* 0x0000000407027825 */ /* 0x004fcc00078e0202 */
[----:B-1----:R-:W2:Y:S01]  /*0090*/  LDG.E.CONSTANT R2, desc[UR6][R2.64] ;  /* 0x0000000602027981 */ /* 0x002ea2000c1e9900 */
[----:B---3--:R-:W-:-:S06]  /*00a0*/  IMAD.WIDE R4, R7, 0x4, R4 ;  /* 0x0000000407047825 */ /* 0x008fcc00078e0204 */
[----:B------:R-:W2:Y:S01]  /*00b0*/  LDG.E.CONSTANT R5, desc[UR6][R4.64] ;  /* 0x0000000604057981 */ /* 0x000ea2000c1e9900 */
[----:B------:R-:W0:Y:S01]  /*00c0*/  S2UR UR5, SR_CgaCtaId ;  /* 0x00000000000579c3 */ /* 0x000e220000008800 */
[----:B------:R-:W-:Y:S01]  /*00d0*/  UMOV UR4, 0x400 ;  /* 0x0000040000047882 */ /* 0x000fe20000000000 */
[----:B------:R-:W-:Y:S02]  /*00e0*/  ISETP.GE.U32.AND P1, PT, R6, 0x2, PT ;  /* 0x000000020600780c */ /* 0x000fe40003f26070 */
[----:B------:R-:W-:Y:S01]  /*00f0*/  ISETP.NE.AND P0, PT, R9, RZ, PT ;  /* 0x000000ff0900720c */ /* 0x000fe20003f05270 */
[----:B0-----:R-:W-:-:S06]  /*0100*/  ULEA UR4, UR5, UR4, 0x18 ;  /* 0x0000000405047291 */ /* 0x001fcc000f8ec0ff */
[----:B------:R-:W-:Y:S01]  /*0110*/  LEA R7, R9, UR4, 0x2 ;  /* 0x0000000409077c11 */ /* 0x000fe2000f8e10ff */
[----:B--2---:R-:W-:-:S05]  /*0120*/  FMUL R0, R2, R5 ;  /* 0x0000000502007220 */ /* 0x004fca0000400000 */
[----:B------:R0:W-:Y:S01]  /*0130*/  STS [R7], R0 ;  /* 0x0000000007007388 */ /* 0x0001e20000000800 */
[----:B------:R-:W-:Y:S06]  /*0140*/  BAR.SYNC.DEFER_BLOCKING 0x0 ;  /* 0x0000000000007b1d */ /* 0x000fec0000010000 */
[----:B------:R-:W-:Y:S05]  /*0150*/  @!P1 BRA `(.L_x_0) ;  /* 0x0000000000309947 */ /* 0x000fea0003800000 */
[----:B0-----:R-:W-:-:S07]  /*0160*/  IMAD.MOV.U32 R0, RZ, RZ, R6 ;  /* 0x000000ffff007224 */ /* 0x001fce00078e0006 */
.L_x_1:
[----:B------:R-:W-:-:S04]  /*0170*/  SHF.R.U32.HI R6, RZ, 0x1, R0 ;  /* 0x00000001ff067819 */ /* 0x000fc80000011600 */
[----:B------:R-:W-:-:S13]  /*0180*/  ISETP.GE.U32.AND P1, PT, R9, R6, PT ;  /* 0x000000060900720c */ /* 0x000fda0003f26070 */
[----:B------:R-:W-:Y:S01]  /*0190*/  @!P1 LEA R2, R6, R7, 0x2 ;  /* 0x0000000706029211 */ /* 0x000fe200078e10ff */
[----:B------:R-:W-:Y:S05]  /*01a0*/  @!P1 LDS R3, [R7] ;  /* 0x0000000007039984 */ /* 0x000fea0000000800 */
[----:B------:R-:W0:Y:S02]  /*01b0*/  @!P1 LDS R2, [R2] ;  /* 0x0000000002029984 */ /* 0x000e240000000800 */
[----:B0-----:R-:W-:-:S05]  /*01c0*/  @!P1 FADD R4, R2, R3 ;  /* 0x0000000302049221 */ /* 0x001fca0000000000 */
[----:B------:R1:W-:Y:S01]  /*01d0*/  @!P1 STS [R7], R4 ;  /* 0x0000000407009388 */ /* 0x0003e20000000800 */
[----:B------:R-:W-:Y:S01]  /*01e0*/  BAR.SYNC.DEFER_BLOCKING 0x0 ;  /* 0x0000000000007b1d */ /* 0x000fe20000010000 */
[----:B------:R-:W-:Y:S01]  /*01f0*/  ISETP.GT.U32.AND P1, PT, R0, 0x3, PT ;  /* 0x000000030000780c */ /* 0x000fe20003f24070 */
[----:B------:R-:W-:-:S12]  /*0200*/  IMAD.MOV.U32 R0, RZ, RZ, R6 ;  /* 0x000000ffff007224 */ /* 0x000fd800078e0006 */
[----:B-1----:R-:W-:Y:S05]  /*0210*/  @P1 BRA `(.L_x_1) ;  /* 0xfffffffc00d41947 */ /* 0x002fea000383ffff */
.L_x_0:
[----:B------:R-:W-:Y:S05]  /*0220*/  @P0 EXIT ;  /* 0x000000000000094d */ /* 0x000fea0003800000 */
[----:B------:R-:W1:Y:S01]  /*0230*/  S2UR UR5, SR_CgaCtaId ;  /* 0x00000000000579c3 */ /* 0x000e620000008800 */
[----:B------:R-:W-:-:S07]  /*0240*/  UMOV UR4, 0x400 ;  /* 0x0000040000047882 */ /* 0x000fce0000000000 */
[----:B------:R-:W2:Y:S01]  /*0250*/  LDC.64 R2, c[0x0][0x390] ;  /* 0x0000e400ff027b82 */ /* 0x000ea20000000a00 */
[----:B-1----:R-:W-:-:S09]  /*0260*/  ULEA UR4, UR5, UR4, 0x18 ;  /* 0x0000000405047291 */ /* 0x002fd2000f8ec0ff */
[----:B------:R-:W2:Y:S04]  /*0270*/  LDS R5, [UR4] ;  /* 0x00000004ff057984 */ /* 0x000ea80008000800 */
[----:B--2---:R-:W-:Y:S01]  /*0280*/  REDG.E.ADD.F32.FTZ.RN.STRONG.GPU desc[UR6][R2.64], R5 ;  /* 0x00000005020079a6 */ /* 0x004fe2000c12f306 */
[----:B------:R-:W-:Y:S05]  /*0290*/  EXIT ;  /* 0x000000000000794d */ /* 0x000fea0003800000 */
.L_x_2:
[----:B------:R-:W-:-:S00]  /*02a0*/  BRA `(.L_x_2) ;  /* 0xfffffffc00fc7947 */ /* 0x000fc0000383ffff */
[----:B------:R-:W-:-:S00]  /*02b0*/  NOP ;  /* 0x0000000000007918 */ /* 0x000fc00000000000 */
        /* <DEDUP_REMOVED lines=12> */
.L_x_3:


//--------------------- .nv.shared._Z20dotProductGPU_atomicPKfS0_Pfi --------------------------
	.section	.nv.shared._Z20dotProductGPU_atomicPKfS0_Pfi,"aw",@nobits
	.sectionflags	@""
	.align	4
.nv.shared._Z20dotProductGPU_atomicPKfS0_Pfi:
	.zero		2048


//--------------------- .nv.shared.reserved.0     --------------------------
	.section	.nv.shared.reserved.0,"aw",@nobits
	.weak		__nv_reservedSMEM_offset_0_alias
	.size		__nv_reservedSMEM_offset_0_alias, 0, 64
	.other		__nv_reservedSMEM_offset_0_alias,@"STO_CUDA_RESERVED_SHARED STV_DEFAULT"
__nv_reservedSMEM_offset_0_alias:
	.zero		0
	.zero		64


//--------------------- .nv.constant0._Z20dotProductGPU_atomicPKfS0_Pfi --------------------------
	.section	.nv.constant0._Z20dotProductGPU_atomicPKfS0_Pfi,"a",@progbits
	.sectionflags	@""
	.align	4
.nv.constant0._Z20dotProductGPU_atomicPKfS0_Pfi:
	.zero		924


//--------------------- SYMBOLS --------------------------

	.type		.nv.reservedSmem.offset0,@object
	.size		.nv.reservedSmem.offset0,0x4
	.type		.nv.reservedSmem.cap,@object
	.size		.nv.reservedSmem.cap,0x4
